//
// Generated by NVIDIA NVVM Compiler
//
// Compiler Build ID: CL-36424714
// Cuda compilation tools, release 13.0, V13.0.88
// Based on NVVM 20.0.0
//

.version 9.0
.target sm_100
.address_size 64

	// .globl	matrixMul

.visible .entry matrixMul(
	.param .u64 .ptr .align 1 matrixMul_param_0,
	.param .u64 .ptr .align 1 matrixMul_param_1,
	.param .u64 .ptr .align 1 matrixMul_param_2,
	.param .u32 matrixMul_param_3,
	.param .u32 matrixMul_param_4,
	.param .u32 matrixMul_param_5
)
{
	.reg .pred 	%p<13>;
	.reg .b32 	%r<43>;
	.reg .b64 	%rd<53>;
	.reg .b64 	%fd<68>;

	ld.param.u64 	%rd7, [matrixMul_param_0];
	ld.param.u64 	%rd8, [matrixMul_param_1];
	ld.param.u64 	%rd6, [matrixMul_param_2];
	ld.param.u32 	%r20, [matrixMul_param_3];
	ld.param.u32 	%r18, [matrixMul_param_4];
	ld.param.u32 	%r19, [matrixMul_param_5];
	cvta.to.global.u64 	%rd1, %rd8;
	cvta.to.global.u64 	%rd2, %rd7;
	mov.u32 	%r22, %ctaid.y;
	mov.u32 	%r23, %ntid.y;
	mov.u32 	%r24, %tid.y;
	mad.lo.s32 	%r25, %r22, %r23, %r24;
	mov.u32 	%r26, %ctaid.x;
	mov.u32 	%r27, %ntid.x;
	mov.u32 	%r28, %tid.x;
	mad.lo.s32 	%r2, %r26, %r27, %r28;
	setp.ge.s32 	%p1, %r2, %r19;
	setp.ge.s32 	%p2, %r25, %r20;
	or.pred  	%p3, %p1, %p2;
	@%p3 bra 	$L__BB0_14;
	setp.lt.s32 	%p4, %r18, 1;
	mov.f64 	%fd67, 0d0000000000000000;
	@%p4 bra 	$L__BB0_13;
	mul.lo.s32 	%r3, %r18, %r25;
	and.b32  	%r4, %r18, 7;
	setp.lt.u32 	%p5, %r18, 8;
	mov.f64 	%fd67, 0d0000000000000000;
	mov.b32 	%r41, 0;
	@%p5 bra 	$L__BB0_5;
	and.b32  	%r41, %r18, 2147483640;
	neg.s32 	%r39, %r41;
	shl.b32 	%r7, %r19, 3;
	mul.wide.u32 	%rd9, %r3, 8;
	add.s64 	%rd10, %rd9, %rd2;
	add.s64 	%rd52, %rd10, 32;
	mov.f64 	%fd67, 0d0000000000000000;
	mul.wide.s32 	%rd13, %r19, 8;
	mov.u32 	%r38, %r2;
$L__BB0_4:
	.pragma "nounroll";
	ld.global.f64 	%fd17, [%rd52+-32];
	mul.wide.s32 	%rd11, %r38, 8;
	add.s64 	%rd12, %rd1, %rd11;
	ld.global.f64 	%fd18, [%rd12];
	fma.rn.f64 	%fd19, %fd17, %fd18, %fd67;
	ld.global.f64 	%fd20, [%rd52+-24];
	add.s64 	%rd14, %rd12, %rd13;
	ld.global.f64 	%fd21, [%rd14];
	fma.rn.f64 	%fd22, %fd20, %fd21, %fd19;
	ld.global.f64 	%fd23, [%rd52+-16];
	add.s64 	%rd15, %rd14, %rd13;
	ld.global.f64 	%fd24, [%rd15];
	fma.rn.f64 	%fd25, %fd23, %fd24, %fd22;
	ld.global.f64 	%fd26, [%rd52+-8];
	add.s64 	%rd16, %rd15, %rd13;
	ld.global.f64 	%fd27, [%rd16];
	fma.rn.f64 	%fd28, %fd26, %fd27, %fd25;
	ld.global.f64 	%fd29, [%rd52];
	add.s64 	%rd17, %rd16, %rd13;
	ld.global.f64 	%fd30, [%rd17];
	fma.rn.f64 	%fd31, %fd29, %fd30, %fd28;
	ld.global.f64 	%fd32, [%rd52+8];
	add.s64 	%rd18, %rd17, %rd13;
	ld.global.f64 	%fd33, [%rd18];
	fma.rn.f64 	%fd34, %fd32, %fd33, %fd31;
	ld.global.f64 	%fd35, [%rd52+16];
	add.s64 	%rd19, %rd18, %rd13;
	ld.global.f64 	%fd36, [%rd19];
	fma.rn.f64 	%fd37, %fd35, %fd36, %fd34;
	ld.global.f64 	%fd38, [%rd52+24];
	add.s64 	%rd20, %rd19, %rd13;
	ld.global.f64 	%fd39, [%rd20];
	fma.rn.f64 	%fd67, %fd38, %fd39, %fd37;
	add.s32 	%r39, %r39, 8;
	add.s32 	%r38, %r38, %r7;
	add.s64 	%rd52, %rd52, 64;
	setp.ne.s32 	%p6, %r39, 0;
	@%p6 bra 	$L__BB0_4;
$L__BB0_5:
	setp.eq.s32 	%p7, %r4, 0;
	@%p7 bra 	$L__BB0_13;
	and.b32  	%r13, %r18, 3;
	setp.lt.u32 	%p8, %r4, 4;
	@%p8 bra 	$L__BB0_8;
	add.s32 	%r30, %r41, %r3;
	mul.wide.u32 	%rd21, %r30, 8;
	add.s64 	%rd22, %rd2, %rd21;
	ld.global.f64 	%fd41, [%rd22];
	mad.lo.s32 	%r31, %r41, %r19, %r2;
	mul.wide.s32 	%rd23, %r31, 8;
	add.s64 	%rd24, %rd1, %rd23;
	ld.global.f64 	%fd42, [%rd24];
	fma.rn.f64 	%fd43, %fd41, %fd42, %fd67;
	cvt.u64.u32 	%rd25, %r3;
	cvt.u64.u32 	%rd26, %r41;
	add.s64 	%rd27, %rd26, %rd25;
	shl.b64 	%rd28, %rd27, 3;
	add.s64 	%rd29, %rd2, %rd28;
	ld.global.f64 	%fd44, [%rd29+8];
	mul.wide.s32 	%rd30, %r19, 8;
	add.s64 	%rd31, %rd24, %rd30;
	ld.global.f64 	%fd45, [%rd31];
	fma.rn.f64 	%fd46, %fd44, %fd45, %fd43;
	ld.global.f64 	%fd47, [%rd29+16];
	add.s64 	%rd32, %rd31, %rd30;
	ld.global.f64 	%fd48, [%rd32];
	fma.rn.f64 	%fd49, %fd47, %fd48, %fd46;
	ld.global.f64 	%fd50, [%rd29+24];
	add.s64 	%rd33, %rd32, %rd30;
	ld.global.f64 	%fd51, [%rd33];
	fma.rn.f64 	%fd67, %fd50, %fd51, %fd49;
	add.s32 	%r41, %r41, 4;
$L__BB0_8:
	setp.eq.s32 	%p9, %r13, 0;
	@%p9 bra 	$L__BB0_13;
	setp.eq.s32 	%p10, %r13, 1;
	@%p10 bra 	$L__BB0_11;
	add.s32 	%r32, %r41, %r3;
	mul.wide.u32 	%rd34, %r32, 8;
	add.s64 	%rd35, %rd2, %rd34;
	ld.global.f64 	%fd53, [%rd35];
	mad.lo.s32 	%r33, %r41, %r19, %r2;
	mul.wide.s32 	%rd36, %r33, 8;
	add.s64 	%rd37, %rd1, %rd36;
	ld.global.f64 	%fd54, [%rd37];
	fma.rn.f64 	%fd55, %fd53, %fd54, %fd67;
	cvt.u64.u32 	%rd38, %r3;
	cvt.u64.u32 	%rd39, %r41;
	add.s64 	%rd40, %rd39, %rd38;
	shl.b64 	%rd41, %rd40, 3;
	add.s64 	%rd42, %rd2, %rd41;
	ld.global.f64 	%fd56, [%rd42+8];
	mul.wide.s32 	%rd43, %r19, 8;
	add.s64 	%rd44, %rd37, %rd43;
	ld.global.f64 	%fd57, [%rd44];
	fma.rn.f64 	%fd67, %fd56, %fd57, %fd55;
	add.s32 	%r41, %r41, 2;
$L__BB0_11:
	and.b32  	%r34, %r18, 1;
	setp.eq.b32 	%p11, %r34, 1;
	not.pred 	%p12, %p11;
	@%p12 bra 	$L__BB0_13;
	add.s32 	%r35, %r41, %r3;
	mul.wide.u32 	%rd45, %r35, 8;
	add.s64 	%rd46, %rd2, %rd45;
	ld.global.f64 	%fd58, [%rd46];
	mad.lo.s32 	%r36, %r41, %r19, %r2;
	mul.wide.s32 	%rd47, %r36, 8;
	add.s64 	%rd48, %rd1, %rd47;
	ld.global.f64 	%fd59, [%rd48];
	fma.rn.f64 	%fd67, %fd58, %fd59, %fd67;
$L__BB0_13:
	mad.lo.s32 	%r37, %r19, %r25, %r2;
	cvta.to.global.u64 	%rd49, %rd6;
	mul.wide.s32 	%rd50, %r37, 8;
	add.s64 	%rd51, %rd49, %rd50;
	st.global.f64 	[%rd51], %fd67;
$L__BB0_14:
	ret;

}


// ===== COMPILED SASS (sm_100) =====

	.target	sm_100

	.elftype	@"ET_EXEC"


//--------------------- .note.nv.tkinfo           --------------------------
	.section	.note.nv.tkinfo,"",@"SHT_NOTE"
	.sectionflags	@"SHF_NOTE_NV_TKINFO"
	.tkinfo
        /*0018*/ 	.word	0x00000002
        /*0030*/ 	.string	""
        /*0030*/ 	.string	"ptxas"
        /*0030*/ 	.string	"Cuda compilation tools, release 13.0, V13.0.88"
        /*0030*/ 	.string	"Build cuda_13.0.r13.0/compiler.36424714_0"
        /*0030*/ 	.string	"-arch sm_100 -m 64 "



//--------------------- .note.nv.cuinfo           --------------------------
	.section	.note.nv.cuinfo,"",@"SHT_NOTE"
	.sectionflags	@"SHF_NOTE_NV_CUINFO"
        /*0018*/ 	.short	0x0002
        /*001a*/ 	.short	0x0064
        /*001c*/ 	.short	0x0082
	.zero		2


//--------------------- .nv.info                  --------------------------
	.section	.nv.info,"",@"SHT_CUDA_INFO"
	.align	4


	//----- nvinfo : EIATTR_REGCOUNT
	.align		4
        /*0000*/ 	.byte	0x04, 0x2f
        /*0002*/ 	.short	(.L_1 - .L_0)
	.align		4
.L_0:
        /*0004*/ 	.word	index@(matrixMul)
        /*0008*/ 	.word	0x00000020


	//----- nvinfo : EIATTR_FRAME_SIZE
	.align		4
.L_1:
        /*000c*/ 	.byte	0x04, 0x11
        /*000e*/ 	.short	(.L_3 - .L_2)
	.align		4
.L_2:
        /*0010*/ 	.word	index@(matrixMul)
        /*0014*/ 	.word	0x00000000


	//----- nvinfo : EIATTR_MIN_STACK_SIZE
	.align		4
.L_3:
        /*0018*/ 	.byte	0x04, 0x12
        /*001a*/ 	.short	(.L_5 - .L_4)
	.align		4
.L_4:
        /*001c*/ 	.word	index@(matrixMul)
        /*0020*/ 	.word	0x00000000
.L_5:


//--------------------- .nv.compat                --------------------------
	.section	.nv.compat,"",@"SHT_CUDA_COMPAT_INFO"
	.align	4
        /*0000*/ 	.byte	0x02, 0x09, 0x00, 0x00, 0x02, 0x02, 0x01, 0x00, 0x02, 0x05, 0x05, 0x00, 0x03, 0x07, 0x01, 0x01
        /*0010*/ 	.byte	0x02, 0x03, 0x00, 0x00, 0x02, 0x06, 0x01, 0x00, 0x04, 0x0b, 0x08, 0x00, 0x01, 0x00, 0x00, 0x00
        /*0020*/ 	.byte	0x00, 0x00, 0x00, 0x00


//--------------------- .nv.info.matrixMul        --------------------------
	.section	.nv.info.matrixMul,"",@"SHT_CUDA_INFO"
	.sectionflags	@""
	.align	4


	//----- nvinfo : EIATTR_CUDA_API_VERSION
	.align		4
        /*0000*/ 	.byte	0x04, 0x37
        /*0002*/ 	.short	(.L_7 - .L_6)
.L_6:
        /*0004*/ 	.word	0x00000082


	//----- nvinfo : EIATTR_KPARAM_INFO
	.align		4
.L_7:
        /*0008*/ 	.byte	0x04, 0x17
        /*000a*/ 	.short	(.L_9 - .L_8)
.L_8:
        /*000c*/ 	.word	0x00000000
        /*0010*/ 	.short	0x0005
        /*0012*/ 	.short	0x0020
        /*0014*/ 	.byte	0x00, 0xf0, 0x11, 0x00


	//----- nvinfo : EIATTR_KPARAM_INFO
	.align		4
.L_9:
        /*0018*/ 	.byte	0x04, 0x17
        /*001a*/ 	.short	(.L_11 - .L_10)
.L_10:
        /*001c*/ 	.word	0x00000000
        /*0020*/ 	.short	0x0004
        /*0022*/ 	.short	0x001c
        /*0024*/ 	.byte	0x00, 0xf0, 0x11, 0x00


	//----- nvinfo : EIATTR_KPARAM_INFO
	.align		4
.L_11:
        /*0028*/ 	.byte	0x04, 0x17
        /*002a*/ 	.short	(.L_13 - .L_12)
.L_12:
        /*002c*/ 	.word	0x00000000
        /*0030*/ 	.short	0x0003
        /*0032*/ 	.short	0x0018
        /*0034*/ 	.byte	0x00, 0xf0, 0x11, 0x00


	//----- nvinfo : EIATTR_KPARAM_INFO
	.align		4
.L_13:
        /*0038*/ 	.byte	0x04, 0x17
        /*003a*/ 	.short	(.L_15 - .L_14)
.L_14:
        /*003c*/ 	.word	0x00000000
        /*0040*/ 	.short	0x0002
        /*0042*/ 	.short	0x0010
        /*0044*/ 	.byte	0x00, 0xf5, 0x21, 0x00


	//----- nvinfo : EIATTR_KPARAM_INFO
	.align		4
.L_15:
        /*0048*/ 	.byte	0x04, 0x17
        /*004a*/ 	.short	(.L_17 - .L_16)
.L_16:
        /*004c*/ 	.word	0x00000000
        /*0050*/ 	.short	0x0001
        /*0052*/ 	.short	0x0008
        /*0054*/ 	.byte	0x00, 0xf5, 0x21, 0x00


	//----- nvinfo : EIATTR_KPARAM_INFO
	.align		4
.L_17:
        /*0058*/ 	.byte	0x04, 0x17
        /*005a*/ 	.short	(.L_19 - .L_18)
.L_18:
        /*005c*/ 	.word	0x00000000
        /*0060*/ 	.short	0x0000
        /*0062*/ 	.short	0x0000
        /*0064*/ 	.byte	0x00, 0xf5, 0x21, 0x00


	//----- nvinfo : EIATTR_SPARSE_MMA_MASK
	.align		4
.L_19:
        /*0068*/ 	.byte	0x03, 0x50
        /*006a*/ 	.short	0x0000


	//----- nvinfo : EIATTR_MAXREG_COUNT
	.align		4
        /*006c*/ 	.byte	0x03, 0x1b
        /*006e*/ 	.short	0x00ff


	//----- nvinfo : EIATTR_MERCURY_ISA_VERSION
	.align		4
        /*0070*/ 	.byte	0x03, 0x5f
        /*0072*/ 	.short	0x0101


	//----- nvinfo : EIATTR_VRC_CTA_INIT_COUNT
	.align		4
        /*0074*/ 	.byte	0x02, 0x4a
	.zero		1
	.zero		1


	//----- nvinfo : EIATTR_EXIT_INSTR_OFFSETS
	.align		4
        /*0078*/ 	.byte	0x04, 0x1c
        /*007a*/ 	.short	(.L_21 - .L_20)


	//   ....[0]....
.L_20:
        /*007c*/ 	.word	0x000000d0


	//   ....[1]....
        /*0080*/ 	.word	0x000008f0


	//----- nvinfo : EIATTR_CBANK_PARAM_SIZE
	.align		4
.L_21:
        /*0084*/ 	.byte	0x03, 0x19
        /*0086*/ 	.short	0x0024


	//----- nvinfo : EIATTR_PARAM_CBANK
	.align		4
        /*0088*/ 	.byte	0x04, 0x0a
        /*008a*/ 	.short	(.L_23 - .L_22)
	.align		4
.L_22:
        /*008c*/ 	.word	index@(.nv.constant0.matrixMul)
        /*0090*/ 	.short	0x0380
        /*0092*/ 	.short	0x0024


	//----- nvinfo : EIATTR_SW_WAR
	.align		4
.L_23:
        /*0094*/ 	.byte	0x04, 0x36
        /*0096*/ 	.short	(.L_25 - .L_24)
.L_24:
        /*0098*/ 	.word	0x00000008
.L_25:


//--------------------- .nv.callgraph             --------------------------
	.section	.nv.callgraph,"",@"SHT_CUDA_CALLGRAPH"
	.align	4
	.sectionentsize	8
	.align		4
        /*0000*/ 	.word	0x00000000
	.align		4
        /*0004*/ 	.word	0xffffffff
	.align		4
        /*0008*/ 	.word	0x00000000
	.align		4
        /*000c*/ 	.word	0xfffffffe
	.align		4
        /*0010*/ 	.word	0x00000000
	.align		4
        /*0014*/ 	.word	0xfffffffd
	.align		4
        /*0018*/ 	.word	0x00000000
	.align		4
        /*001c*/ 	.word	0xfffffffc


//--------------------- .text.matrixMul           --------------------------
	.section	.text.matrixMul,"ax",@progbits
	.align	128
        .global         matrixMul
        .type           matrixMul,@function
        .size           matrixMul,(.L_x_5 - matrixMul)
        .other          matrixMul,@"STO_CUDA_ENTRY STV_DEFAULT"
matrixMul:
.text.matrixMul:
[----:B------:R-:W-:Y:S01]  /*0000*/  LDC R1, c[0x0][0x37c] ;  /* 0x0000df00ff017b82 */ /* 0x000fe20000000800 */
[----:B------:R-:W0:Y:S07]  /*0010*/  S2R R2, SR_TID.Y ;  /* 0x0000000000027919 */ /* 0x000e2e0000002200 */
[----:B------:R-:W0:Y:S01]  /*0020*/  S2UR UR4, SR_CTAID.Y ;  /* 0x00000000000479c3 */ /* 0x000e220000002600 */
[----:B------:R-:W1:Y:S01]  /*0030*/  LDCU UR6, c[0x0][0x398] ;  /* 0x00007300ff0677ac */ /* 0x000e620008000800 */
[----:B------:R-:W2:Y:S06]  /*0040*/  S2R R4, SR_TID.X ;  /* 0x0000000000047919 */ /* 0x000eac0000002100 */
[----:B------:R-:W0:Y:S08]  /*0050*/  LDC R3, c[0x0][0x364] ;  /* 0x0000d900ff037b82 */ /* 0x000e300000000800 */
[----:B------:R-:W2:Y:S08]  /*0060*/  S2UR UR5, SR_CTAID.X ;  /* 0x00000000000579c3 */ /* 0x000eb00000002500 */
[----:B------:R-:W2:Y:S08]  /*0070*/  LDC R5, c[0x0][0x360] ;  /* 0x0000d800ff057b82 */ /* 0x000eb00000000800 */
[----:B------:R-:W3:Y:S01]  /*0080*/  LDC R0, c[0x0][0x3a0] ;  /* 0x0000e800ff007b82 */ /* 0x000ee20000000800 */
[----:B0-----:R-:W-:-:S05]  /*0090*/  IMAD R3, R3, UR4, R2 ;  /* 0x0000000403037c24 */ /* 0x001fca000f8e0202 */
[----:B-1----:R-:W-:Y:S01]  /*00a0*/  ISETP.GE.AND P0, PT, R3, UR6, PT ;  /* 0x0000000603007c0c */ /* 0x002fe2000bf06270 */
[----:B--2---:R-:W-:-:S05]  /*00b0*/  IMAD R5, R5, UR5, R4 ;  /* 0x0000000505057c24 */ /* 0x004fca000f8e0204 */
[----:B---3--:R-:W-:-:S13]  /*00c0*/  ISETP.GE.OR P0, PT, R5, R0, P0 ;  /* 0x000000000500720c */ /* 0x008fda0000706670 */
[----:B------:R-:W-:Y:S05]  /*00d0*/  @P0 EXIT ;  /* 0x000000000000094d */ /* 0x000fea0003800000 */
[----:B------:R-:W0:Y:S01]  /*00e0*/  LDC R2, c[0x0][0x39c] ;  /* 0x0000e700ff027b82 */ /* 0x000e220000000800 */
[----:B------:R-:W1:Y:S01]  /*00f0*/  LDCU.64 UR4, c[0x0][0x358] ;  /* 0x00006b00ff0477ac */ /* 0x000e620008000a00 */
[----:B------:R-:W-:Y:S02]  /*0100*/  CS2R R18, SRZ ;  /* 0x0000000000127805 */ /* 0x000fe4000001ff00 */
[----:B0-----:R-:W-:-:S13]  /*0110*/  ISETP.GE.AND P0, PT, R2, 0x1, PT ;  /* 0x000000010200780c */ /* 0x001fda0003f06270 */
[----:B-1----:R-:W-:Y:S05]  /*0120*/  @!P0 BRA `(.L_x_0) ;  /* 0x0000000400e08947 */ /* 0x002fea0003800000 */
[C---:B------:R-:W-:Y:S01]  /*0130*/  ISETP.GE.U32.AND P1, PT, R2.reuse, 0x8, PT ;  /* 0x000000080200780c */ /* 0x040fe20003f26070 */
[----:B------:R-:W-:Y:S01]  /*0140*/  HFMA2 R7, -RZ, RZ, 0, 0 ;  /* 0x00000000ff077431 */ /* 0x000fe200000001ff */
[----:B------:R-:W-:Y:S01]  /*0150*/  LOP3.LUT R4, R2, 0x7, RZ, 0xc0, !PT ;  /* 0x0000000702047812 */ /* 0x000fe200078ec0ff */
[----:B------:R-:W-:Y:S01]  /*0160*/  IMAD R6, R3, R2, RZ ;  /* 0x0000000203067224 */ /* 0x000fe200078e02ff */
[----:B------:R-:W-:Y:S02]  /*0170*/  CS2R R18, SRZ ;  /* 0x0000000000127805 */ /* 0x000fe4000001ff00 */
[----:B------:R-:W-:-:S07]  /*0180*/  ISETP.NE.AND P0, PT, R4, RZ, PT ;  /* 0x000000ff0400720c */ /* 0x000fce0003f05270 */
[----:B------:R-:W-:Y:S06]  /*0190*/  @!P1 BRA `(.L_x_1) ;  /* 0x0000000000c49947 */ /* 0x000fec0003800000 */
[----:B------:R-:W0:Y:S01]  /*01a0*/  LDC.64 R8, c[0x0][0x380] ;  /* 0x0000e000ff087b82 */ /* 0x000e220000000a00 */
[----:B------:R-:W-:Y:S01]  /*01b0*/  LOP3.LUT R7, R2, 0x7ffffff8, RZ, 0xc0, !PT ;  /* 0x7ffffff802077812 */ /* 0x000fe200078ec0ff */
[----:B------:R-:W-:Y:S01]  /*01c0*/  IMAD.MOV.U32 R27, RZ, RZ, R5 ;  /* 0x000000ffff1b7224 */ /* 0x000fe200078e0005 */
[----:B------:R-:W-:-:S03]  /*01d0*/  CS2R R18, SRZ ;  /* 0x0000000000127805 */ /* 0x000fc6000001ff00 */
[----:B------:R-:W-:Y:S02]  /*01e0*/  IMAD.MOV R26, RZ, RZ, -R7 ;  /* 0x000000ffff1a7224 */ /* 0x000fe400078e0a07 */
[----:B0-----:R-:W-:-:S03]  /*01f0*/  IMAD.WIDE.U32 R8, R6, 0x8, R8 ;  /* 0x0000000806087825 */ /* 0x001fc600078e0008 */
[----:B------:R-:W-:-:S04]  /*0200*/  IADD3 R10, P1, PT, R8, 0x20, RZ ;  /* 0x00000020080a7810 */ /* 0x000fc80007f3e0ff */
[----:B------:R-:W-:-:S09]  /*0210*/  IADD3.X R11, PT, PT, RZ, R9, RZ, P1, !PT ;  /* 0x00000009ff0b7210 */ /* 0x000fd20000ffe4ff */
.L_x_2:
[----:B------:R-:W0:Y:S01]  /*0220*/  LDC.64 R22, c[0x0][0x388] ;  /* 0x0000e200ff167b82 */ /* 0x000e220000000a00 */
[----:B------:R-:W-:Y:S01]  /*0230*/  MOV R8, R10 ;  /* 0x0000000a00087202 */ /* 0x000fe20000000f00 */
[----:B------:R-:W-:-:S05]  /*0240*/  IMAD.MOV.U32 R9, RZ, RZ, R11 ;  /* 0x000000ffff097224 */ /* 0x000fca00078e000b */
[----:B------:R-:W2:Y:S04]  /*0250*/  LDG.E.64 R14, desc[UR4][R8.64+-0x20] ;  /* 0xffffe004080e7981 */ /* 0x000ea8000c1e1b00 */
[----:B------:R-:W3:Y:S01]  /*0260*/  LDG.E.64 R10, desc[UR4][R8.64+-0x18] ;  /* 0xffffe804080a7981 */ /* 0x000ee2000c1e1b00 */
[----:B0-----:R-:W-:-:S05]  /*0270*/  IMAD.WIDE R22, R27, 0x8, R22 ;  /* 0x000000081b167825 */ /* 0x001fca00078e0216 */
[----:B------:R-:W2:Y:S01]  /*0280*/  LDG.E.64 R12, desc[UR4][R22.64] ;  /* 0x00000004160c7981 */ /* 0x000ea2000c1e1b00 */
[----:B------:R-:W-:-:S05]  /*0290*/  IMAD.WIDE R28, R0, 0x8, R22 ;  /* 0x00000008001c7825 */ /* 0x000fca00078e0216 */
[----:B------:R-:W3:Y:S01]  /*02a0*/  LDG.E.64 R16, desc[UR4][R28.64] ;  /* 0x000000041c107981 */ /* 0x000ee2000c1e1b00 */
[C---:B------:R-:W-:Y:S01]  /*02b0*/  IMAD.WIDE R24, R0.reuse, 0x8, R28 ;  /* 0x0000000800187825 */ /* 0x040fe200078e021c */
[----:B--2---:R-:W-:Y:S02]  /*02c0*/  DFMA R18, R14, R12, R18 ;  /* 0x0000000c0e12722b */ /* 0x004fe40000000012 */
[----:B------:R-:W2:Y:S04]  /*02d0*/  LDG.E.64 R14, desc[UR4][R8.64+-0x10] ;  /* 0xfffff004080e7981 */ /* 0x000ea8000c1e1b00 */
[----:B------:R-:W2:Y:S01]  /*02e0*/  LDG.E.64 R12, desc[UR4][R24.64] ;  /* 0x00000004180c7981 */ /* 0x000ea2000c1e1b00 */
[----:B------:R-:W-:Y:S01]  /*02f0*/  IMAD.WIDE R20, R0, 0x8, R24 ;  /* 0x0000000800147825 */ /* 0x000fe200078e0218 */
[----:B---3--:R-:W-:-:S02]  /*0300*/  DFMA R16, R10, R16, R18 ;  /* 0x000000100a10722b */ /* 0x008fc40000000012 */
[----:B------:R-:W3:Y:S04]  /*0310*/  LDG.E.64 R10, desc[UR4][R8.64+-0x8] ;  /* 0xfffff804080a7981 */ /* 0x000ee8000c1e1b00 */
        /* <DEDUP_REMOVED lines=9> */
[----:B------:R-:W-:-:S03]  /*03b0*/  IMAD.WIDE R24, R0, 0x8, R28 ;  /* 0x0000000800187825 */ /* 0x000fc600078e021c */
[----:B------:R-:W4:Y:S01]  /*03c0*/  LDG.E.64 R22, desc[UR4][R8.64+0x18] ;  /* 0x0000180408167981 */ /* 0x000f22000c1e1b00 */
[----:B------:R-:W-:-:S06]  /*03d0*/  IMAD.WIDE R20, R0, 0x8, R24 ;  /* 0x0000000800147825 */ /* 0x000fcc00078e0218 */
[----:B------:R-:W4:Y:S01]  /*03e0*/  LDG.E.64 R20, desc[UR4][R20.64] ;  /* 0x0000000414147981 */ /* 0x000f22000c1e1b00 */
[----:B--2---:R-:W-:-:S03]  /*03f0*/  DFMA R14, R16, R14, R18 ;  /* 0x0000000e100e722b */ /* 0x004fc60000000012 */
[----:B------:R-:W2:Y:S04]  /*0400*/  LDG.E.64 R16, desc[UR4][R8.64+0x10] ;  /* 0x0000100408107981 */ /* 0x000ea8000c1e1b00 */
[----:B------:R-:W2:Y:S01]  /*0410*/  LDG.E.64 R18, desc[UR4][R24.64] ;  /* 0x0000000418127981 */ /* 0x000ea2000c1e1b00 */
[----:B------:R-:W-:Y:S01]  /*0420*/  IADD3 R26, PT, PT, R26, 0x8, RZ ;  /* 0x000000081a1a7810 */ /* 0x000fe20007ffe0ff */
[----:B---3--:R-:W-:-:S03]  /*0430*/  DFMA R10, R10, R12, R14 ;  /* 0x0000000c0a0a722b */ /* 0x008fc6000000000e */
[----:B------:R-:W-:Y:S02]  /*0440*/  ISETP.NE.AND P1, PT, R26, RZ, PT ;  /* 0x000000ff1a00720c */ /* 0x000fe40003f25270 */
[----:B------:R-:W-:-:S03]  /*0450*/  LEA R27, R0, R27, 0x3 ;  /* 0x0000001b001b7211 */ /* 0x000fc600078e18ff */
[----:B--2---:R-:W-:Y:S01]  /*0460*/  DFMA R18, R16, R18, R10 ;  /* 0x000000121012722b */ /* 0x004fe2000000000a */
[----:B------:R-:W-:-:S07]  /*0470*/  IADD3 R10, P2, PT, R8, 0x40, RZ ;  /* 0x00000040080a7810 */ /* 0x000fce0007f5e0ff */
[----:B----4-:R-:W-:Y:S01]  /*0480*/  DFMA R18, R22, R20, R18 ;  /* 0x000000141612722b */ /* 0x010fe20000000012 */
[----:B------:R-:W-:Y:S01]  /*0490*/  IMAD.X R11, RZ, RZ, R9, P2 ;  /* 0x000000ffff0b7224 */ /* 0x000fe200010e0609 */
[----:B------:R-:W-:Y:S09]  /*04a0*/  @P1 BRA `(.L_x_2) ;  /* 0xfffffffc005c1947 */ /* 0x000ff2000383ffff */
.L_x_1:
[----:B------:R-:W-:Y:S05]  /*04b0*/  @!P0 BRA `(.L_x_0) ;  /* 0x0000000000fc8947 */ /* 0x000fea0003800000 */
[----:B------:R-:W-:Y:S02]  /*04c0*/  ISETP.GE.U32.AND P1, PT, R4, 0x4, PT ;  /* 0x000000040400780c */ /* 0x000fe40003f26070 */
[----:B------:R-:W-:-:S04]  /*04d0*/  LOP3.LUT R26, R2, 0x3, RZ, 0xc0, !PT ;  /* 0x00000003021a7812 */ /* 0x000fc800078ec0ff */
[----:B------:R-:W-:-:S07]  /*04e0*/  ISETP.NE.AND P0, PT, R26, RZ, PT ;  /* 0x000000ff1a00720c */ /* 0x000fce0003f05270 */
[----:B------:R-:W-:Y:S06]  /*04f0*/  @!P1 BRA `(.L_x_3) ;  /* 0x00000000006c9947 */ /* 0x000fec0003800000 */
[----:B------:R-:W0:Y:S01]  /*0500*/  LDC.64 R24, c[0x0][0x380] ;  /* 0x0000e000ff187b82 */ /* 0x000e220000000a00 */
[----:B------:R-:W1:Y:S01]  /*0510*/  LDCU.64 UR6, c[0x0][0x380] ;  /* 0x00007000ff0677ac */ /* 0x000e620008000a00 */
[C---:B------:R-:W-:Y:S01]  /*0520*/  IMAD.IADD R9, R6.reuse, 0x1, R7 ;  /* 0x0000000106097824 */ /* 0x040fe200078e0207 */
[----:B------:R-:W-:Y:S01]  /*0530*/  IADD3 R4, P1, PT, R6, R7, RZ ;  /* 0x0000000706047210 */ /* 0x000fe20007f3e0ff */
[----:B------:R-:W-:-:S04]  /*0540*/  IMAD R13, R7, R0, R5 ;  /* 0x00000000070d7224 */ /* 0x000fc800078e0205 */
[----:B------:R-:W2:Y:S01]  /*0550*/  LDC.64 R10, c[0x0][0x388] ;  /* 0x0000e200ff0a7b82 */ /* 0x000ea20000000a00 */
[----:B0-----:R-:W-:-:S06]  /*0560*/  IMAD.WIDE.U32 R24, R9, 0x8, R24 ;  /* 0x0000000809187825 */ /* 0x001fcc00078e0018 */
[----:B------:R-:W3:Y:S01]  /*0570*/  LDG.E.64 R24, desc[UR4][R24.64] ;  /* 0x0000000418187981 */ /* 0x000ee2000c1e1b00 */
[----:B--2---:R-:W-:Y:S01]  /*0580*/  IMAD.WIDE R10, R13, 0x8, R10 ;  /* 0x000000080d0a7825 */ /* 0x004fe200078e020a */
[----:B------:R-:W-:Y:S02]  /*0590*/  IADD3.X R13, PT, PT, RZ, RZ, RZ, P1, !PT ;  /* 0x000000ffff0d7210 */ /* 0x000fe40000ffe4ff */
[----:B-1----:R-:W-:Y:S02]  /*05a0*/  LEA R28, P1, R4, UR6, 0x3 ;  /* 0x00000006041c7c11 */ /* 0x002fe4000f8218ff */
[----:B------:R-:W3:Y:S01]  /*05b0*/  LDG.E.64 R8, desc[UR4][R10.64] ;  /* 0x000000040a087981 */ /* 0x000ee2000c1e1b00 */
[----:B------:R-:W-:Y:S01]  /*05c0*/  IMAD.WIDE R14, R0, 0x8, R10 ;  /* 0x00000008000e7825 */ /* 0x000fe200078e020a */
[----:B------:R-:W-:-:S05]  /*05d0*/  LEA.HI.X R29, R4, UR7, R13, 0x3, P1 ;  /* 0x00000007041d7c11 */ /* 0x000fca00088f1c0d */
[----:B------:R-:W2:Y:S01]  /*05e0*/  LDG.E.64 R12, desc[UR4][R28.64+0x8] ;  /* 0x000008041c0c7981 */ /* 0x000ea2000c1e1b00 */
[----:B------:R-:W-:-:S03]  /*05f0*/  IMAD.WIDE R20, R0, 0x8, R14 ;  /* 0x0000000800147825 */ /* 0x000fc600078e020e */
[----:B------:R-:W2:Y:S04]  /*0600*/  LDG.E.64 R10, desc[UR4][R14.64] ;  /* 0x000000040e0a7981 */ /* 0x000ea8000c1e1b00 */
[----:B------:R-:W4:Y:S01]  /*0610*/  LDG.E.64 R16, desc[UR4][R20.64] ;  /* 0x0000000414107981 */ /* 0x000f22000c1e1b00 */
[----:B------:R-:W-:-:S03]  /*0620*/  IMAD.WIDE R22, R0, 0x8, R20 ;  /* 0x0000000800167825 */ /* 0x000fc600078e0214 */
[----:B------:R-:W4:Y:S04]  /*0630*/  LDG.E.64 R14, desc[UR4][R28.64+0x10] ;  /* 0x000010041c0e7981 */ /* 0x000f28000c1e1b00 */
[----:B------:R-:W5:Y:S04]  /*0640*/  LDG.E.64 R20, desc[UR4][R28.64+0x18] ;  /* 0x000018041c147981 */ /* 0x000f68000c1e1b00 */
[----:B------:R-:W5:Y:S01]  /*0650*/  LDG.E.64 R22, desc[UR4][R22.64] ;  /* 0x0000000416167981 */ /* 0x000f62000c1e1b00 */
[----:B------:R-:W-:Y:S01]  /*0660*/  VIADD R7, R7, 0x4 ;  /* 0x0000000407077836 */ /* 0x000fe20000000000 */
[----:B---3--:R-:W-:-:S08]  /*0670*/  DFMA R8, R24, R8, R18 ;  /* 0x000000081808722b */ /* 0x008fd00000000012 */
[----:B--2---:R-:W-:-:S08]  /*0680*/  DFMA R8, R12, R10, R8 ;  /* 0x0000000a0c08722b */ /* 0x004fd00000000008 */
[----:B----4-:R-:W-:-:S08]  /*0690*/  DFMA R8, R14, R16, R8 ;  /* 0x000000100e08722b */ /* 0x010fd00000000008 */
[----:B-----5:R-:W-:-:S11]  /*06a0*/  DFMA R18, R20, R22, R8 ;  /* 0x000000161412722b */ /* 0x020fd60000000008 */
.L_x_3:
[----:B------:R-:W-:Y:S05]  /*06b0*/  @!P0 BRA `(.L_x_0) ;  /* 0x00000000007c8947 */ /* 0x000fea0003800000 */
[----:B------:R-:W-:Y:S01]  /*06c0*/  ISETP.NE.AND P1, PT, R26, 0x1, PT ;  /* 0x000000011a00780c */ /* 0x000fe20003f25270 */
[----:B------:R-:W0:Y:S01]  /*06d0*/  LDC.64 R12, c[0x0][0x380] ;  /* 0x0000e000ff0c7b82 */ /* 0x000e220000000a00 */
[----:B------:R-:W-:-:S04]  /*06e0*/  LOP3.LUT R2, R2, 0x1, RZ, 0xc0, !PT ;  /* 0x0000000102027812 */ /* 0x000fc800078ec0ff */
[----:B------:R-:W-:-:S03]  /*06f0*/  ISETP.NE.U32.AND P0, PT, R2, 0x1, PT ;  /* 0x000000010200780c */ /* 0x000fc60003f05070 */
[----:B------:R-:W1:Y:S04]  /*0700*/  LDC.64 R20, c[0x0][0x388] ;  /* 0x0000e200ff147b82 */ /* 0x000e680000000a00 */
[CC--:B------:R-:W-:Y:S01]  /*0710*/  @P1 IADD3 R17, PT, PT, R6.reuse, R7.reuse, RZ ;  /* 0x0000000706111210 */ /* 0x0c0fe20007ffe0ff */
[C---:B------:R-:W-:Y:S01]  /*0720*/  @P1 IMAD R23, R7.reuse, R0, R5 ;  /* 0x0000000007171224 */ /* 0x040fe200078e0205 */
[----:B------:R-:W-:Y:S01]  /*0730*/  @P1 IADD3 R2, P2, PT, R6, R7, RZ ;  /* 0x0000000706021210 */ /* 0x000fe20007f5e0ff */
[----:B------:R-:W-:Y:S01]  /*0740*/  @P1 VIADD R7, R7, 0x2 ;  /* 0x0000000207071836 */ /* 0x000fe20000000000 */
[----:B------:R-:W2:Y:S02]  /*0750*/  @P1 LDC.64 R8, c[0x0][0x380] ;  /* 0x0000e000ff081b82 */ /* 0x000ea40000000a00 */
[----:B------:R-:W-:-:S06]  /*0760*/  @P1 IADD3.X R4, PT, PT, RZ, RZ, RZ, P2, !PT ;  /* 0x000000ffff041210 */ /* 0x000fcc00017fe4ff */
[----:B------:R-:W3:Y:S01]  /*0770*/  LDC.64 R14, c[0x0][0x380] ;  /* 0x0000e000ff0e7b82 */ /* 0x000ee20000000a00 */
[----:B0-----:R-:W-:-:S07]  /*0780*/  @P1 IMAD.WIDE.U32 R16, R17, 0x8, R12 ;  /* 0x0000000811101825 */ /* 0x001fce00078e000c */
[----:B------:R-:W0:Y:S01]  /*0790*/  LDC.64 R10, c[0x0][0x388] ;  /* 0x0000e200ff0a7b82 */ /* 0x000e220000000a00 */
[----:B-1----:R-:W-:Y:S01]  /*07a0*/  @P1 IMAD.WIDE R20, R23, 0x8, R20 ;  /* 0x0000000817141825 */ /* 0x002fe200078e0214 */
[----:B------:R-:W4:Y:S04]  /*07b0*/  @P1 LDG.E.64 R16, desc[UR4][R16.64] ;  /* 0x0000000410101981 */ /* 0x000f28000c1e1b00 */
[----:B------:R-:W4:Y:S01]  /*07c0*/  @P1 LDG.E.64 R12, desc[UR4][R20.64] ;  /* 0x00000004140c1981 */ /* 0x000f22000c1e1b00 */
[----:B--2---:R-:W-:Y:S01]  /*07d0*/  @P1 LEA R8, P2, R2, R8, 0x3 ;  /* 0x0000000802081211 */ /* 0x004fe200078418ff */
[----:B------:R-:W-:-:S03]  /*07e0*/  @P1 IMAD.WIDE R22, R0, 0x8, R20 ;  /* 0x0000000800161825 */ /* 0x000fc600078e0214 */
[----:B------:R-:W-:Y:S01]  /*07f0*/  @P1 LEA.HI.X R9, R2, R9, R4, 0x3, P2 ;  /* 0x0000000902091211 */ /* 0x000fe200010f1c04 */
[----:B------:R-:W-:Y:S01]  /*0800*/  @!P0 IMAD R27, R7, R0, R5 ;  /* 0x00000000071b8224 */ /* 0x000fe200078e0205 */
[----:B------:R-:W-:Y:S02]  /*0810*/  @!P0 IADD3 R25, PT, PT, R6, R7, RZ ;  /* 0x0000000706198210 */ /* 0x000fe40007ffe0ff */
[----:B------:R-:W2:Y:S04]  /*0820*/  @P1 LDG.E.64 R6, desc[UR4][R22.64] ;  /* 0x0000000416061981 */ /* 0x000ea8000c1e1b00 */
[----:B------:R-:W2:Y:S01]  /*0830*/  @P1 LDG.E.64 R8, desc[UR4][R8.64+0x8] ;  /* 0x0000080408081981 */ /* 0x000ea2000c1e1b00 */
[----:B---3--:R-:W-:-:S04]  /*0840*/  @!P0 IMAD.WIDE.U32 R14, R25, 0x8, R14 ;  /* 0x00000008190e8825 */ /* 0x008fc800078e000e */
[----:B0-----:R-:W-:Y:S02]  /*0850*/  @!P0 IMAD.WIDE R10, R27, 0x8, R10 ;  /* 0x000000081b0a8825 */ /* 0x001fe400078e020a */
[----:B------:R-:W3:Y:S04]  /*0860*/  @!P0 LDG.E.64 R14, desc[UR4][R14.64] ;  /* 0x000000040e0e8981 */ /* 0x000ee8000c1e1b00 */
[----:B------:R-:W3:Y:S01]  /*0870*/  @!P0 LDG.E.64 R10, desc[UR4][R10.64] ;  /* 0x000000040a0a8981 */ /* 0x000ee2000c1e1b00 */
[----:B----4-:R-:W-:-:S08]  /*0880*/  @P1 DFMA R12, R16, R12, R18 ;  /* 0x0000000c100c122b */ /* 0x010fd00000000012 */
[----:B--2---:R-:W-:-:S08]  /*0890*/  @P1 DFMA R18, R8, R6, R12 ;  /* 0x000000060812122b */ /* 0x004fd0000000000c */
[----:B---3--:R-:W-:-:S11]  /*08a0*/  @!P0 DFMA R18, R14, R10, R18 ;  /* 0x0000000a0e12822b */ /* 0x008fd60000000012 */
.L_x_0:
[----:B------:R-:W0:Y:S01]  /*08b0*/  LDC.64 R6, c[0x0][0x390] ;  /* 0x0000e400ff067b82 */ /* 0x000e220000000a00 */
[----:B------:R-:W-:-:S04]  /*08c0*/  IMAD R3, R3, R0, R5 ;  /* 0x0000000003037224 */ /* 0x000fc800078e0205 */
[----:B0-----:R-:W-:-:S05]  /*08d0*/  IMAD.WIDE R2, R3, 0x8, R6 ;  /* 0x0000000803027825 */ /* 0x001fca00078e0206 */
[----:B------:R-:W-:Y:S01]  /*08e0*/  STG.E.64 desc[UR4][R2.64], R18 ;  /* 0x0000001202007986 */ /* 0x000fe2000c101b04 */
[----:B------:R-:W-:Y:S05]  /*08f0*/  EXIT ;  /* 0x000000000000794d */ /* 0x000fea0003800000 */
.L_x_4:
[----:B------:R-:W-:-:S00]  /*0900*/  BRA `(.L_x_4) ;  /* 0xfffffffc00fc7947 */ /* 0x000fc0000383ffff */
[----:B------:R-:W-:-:S00]  /*0910*/  NOP ;  /* 0x0000000000007918 */ /* 0x000fc00000000000 */
        /* <DEDUP_REMOVED lines=14> */
.L_x_5:


//--------------------- .nv.shared.reserved.0     --------------------------
	.section	.nv.shared.reserved.0,"aw",@nobits
	.weak		__nv_reservedSMEM_offset_0_alias
	.size		__nv_reservedSMEM_offset_0_alias, 0, 64
	.other		__nv_reservedSMEM_offset_0_alias,@"STO_CUDA_RESERVED_SHARED STV_DEFAULT"
__nv_reservedSMEM_offset_0_alias:
	.zero		0
	.zero		64


//--------------------- .nv.constant0.matrixMul   --------------------------
	.section	.nv.constant0.matrixMul,"a",@progbits
	.sectionflags	@""
	.align	4
.nv.constant0.matrixMul:
	.zero		932


//--------------------- SYMBOLS --------------------------

	.type		.nv.reservedSmem.offset0,@object
	.size		.nv.reservedSmem.offset0,0x4
